//
// Generated by NVIDIA NVVM Compiler
//
// Compiler Build ID: CL-36424714
// Cuda compilation tools, release 13.0, V13.0.88
// Based on NVVM 20.0.0
//

.version 9.0
.target sm_100
.address_size 64

	// .globl	_Z12savePositionPiS_

.visible .entry _Z12savePositionPiS_(
	.param .u64 .ptr .align 1 _Z12savePositionPiS__param_0,
	.param .u64 .ptr .align 1 _Z12savePositionPiS__param_1
)
{
	.reg .b32 	%r<11>;
	.reg .b64 	%rd<8>;

	ld.param.u64 	%rd1, [_Z12savePositionPiS__param_0];
	ld.param.u64 	%rd2, [_Z12savePositionPiS__param_1];
	cvta.to.global.u64 	%rd3, %rd2;
	cvta.to.global.u64 	%rd4, %rd1;
	mov.u32 	%r1, %ntid.x;
	mov.u32 	%r2, %ctaid.x;
	mov.u32 	%r3, %tid.x;
	mad.lo.s32 	%r4, %r1, %r2, %r3;
	mov.u32 	%r5, %ntid.y;
	mov.u32 	%r6, %ctaid.y;
	mov.u32 	%r7, %tid.y;
	mad.lo.s32 	%r8, %r5, %r6, %r7;
	shl.b32 	%r9, %r8, 4;
	add.s32 	%r10, %r9, %r4;
	mul.wide.s32 	%rd5, %r10, 4;
	add.s64 	%rd6, %rd4, %rd5;
	st.global.u32 	[%rd6], %r4;
	add.s64 	%rd7, %rd3, %rd5;
	st.global.u32 	[%rd7], %r8;
	ret;

}


// ===== COMPILED SASS (sm_100) =====

	.target	sm_100

	.elftype	@"ET_EXEC"


//--------------------- .note.nv.tkinfo           --------------------------
	.section	.note.nv.tkinfo,"",@"SHT_NOTE"
	.sectionflags	@"SHF_NOTE_NV_TKINFO"
	.tkinfo
        /*0018*/ 	.word	0x00000002
        /*0030*/ 	.string	""
        /*0030*/ 	.string	"ptxas"
        /*0030*/ 	.string	"Cuda compilation tools, release 13.0, V13.0.88"
        /*0030*/ 	.string	"Build cuda_13.0.r13.0/compiler.36424714_0"
        /*0030*/ 	.string	"-arch sm_100 -m 64 "



//--------------------- .note.nv.cuinfo           --------------------------
	.section	.note.nv.cuinfo,"",@"SHT_NOTE"
	.sectionflags	@"SHF_NOTE_NV_CUINFO"
        /*0018*/ 	.short	0x0002
        /*001a*/ 	.short	0x0064
        /*001c*/ 	.short	0x0082
	.zero		2


//--------------------- .nv.info                  --------------------------
	.section	.nv.info,"",@"SHT_CUDA_INFO"
	.align	4


	//----- nvinfo : EIATTR_REGCOUNT
	.align		4
        /*0000*/ 	.byte	0x04, 0x2f
        /*0002*/ 	.short	(.L_1 - .L_0)
	.align		4
.L_0:
        /*0004*/ 	.word	index@(_Z12savePositionPiS_)
        /*0008*/ 	.word	0x0000000c


	//----- nvinfo : EIATTR_FRAME_SIZE
	.align		4
.L_1:
        /*000c*/ 	.byte	0x04, 0x11
        /*000e*/ 	.short	(.L_3 - .L_2)
	.align		4
.L_2:
        /*0010*/ 	.word	index@(_Z12savePositionPiS_)
        /*0014*/ 	.word	0x00000000


	//----- nvinfo : EIATTR_MIN_STACK_SIZE
	.align		4
.L_3:
        /*0018*/ 	.byte	0x04, 0x12
        /*001a*/ 	.short	(.L_5 - .L_4)
	.align		4
.L_4:
        /*001c*/ 	.word	index@(_Z12savePositionPiS_)
        /*0020*/ 	.word	0x00000000
.L_5:


//--------------------- .nv.compat                --------------------------
	.section	.nv.compat,"",@"SHT_CUDA_COMPAT_INFO"
	.align	4
        /*0000*/ 	.byte	0x02, 0x09, 0x00, 0x00, 0x02, 0x02, 0x01, 0x00, 0x02, 0x05, 0x05, 0x00, 0x03, 0x07, 0x01, 0x01
        /*0010*/ 	.byte	0x02, 0x03, 0x00, 0x00, 0x02, 0x06, 0x01, 0x00, 0x04, 0x0b, 0x08, 0x00, 0x09, 0x00, 0x00, 0x00
        /*0020*/ 	.byte	0x00, 0x00, 0x00, 0x00


//--------------------- .nv.info._Z12savePositionPiS_ --------------------------
	.section	.nv.info._Z12savePositionPiS_,"",@"SHT_CUDA_INFO"
	.sectionflags	@""
	.align	4


	//----- nvinfo : EIATTR_CUDA_API_VERSION
	.align		4
        /*0000*/ 	.byte	0x04, 0x37
        /*0002*/ 	.short	(.L_7 - .L_6)
.L_6:
        /*0004*/ 	.word	0x00000082


	//----- nvinfo : EIATTR_KPARAM_INFO
	.align		4
.L_7:
        /*0008*/ 	.byte	0x04, 0x17
        /*000a*/ 	.short	(.L_9 - .L_8)
.L_8:
        /*000c*/ 	.word	0x00000000
        /*0010*/ 	.short	0x0001
        /*0012*/ 	.short	0x0008
        /*0014*/ 	.byte	0x00, 0xf5, 0x21, 0x00


	//----- nvinfo : EIATTR_KPARAM_INFO
	.align		4
.L_9:
        /*0018*/ 	.byte	0x04, 0x17
        /*001a*/ 	.short	(.L_11 - .L_10)
.L_10:
        /*001c*/ 	.word	0x00000000
        /*0020*/ 	.short	0x0000
        /*0022*/ 	.short	0x0000
        /*0024*/ 	.byte	0x00, 0xf5, 0x21, 0x00


	//----- nvinfo : EIATTR_SPARSE_MMA_MASK
	.align		4
.L_11:
        /*0028*/ 	.byte	0x03, 0x50
        /*002a*/ 	.short	0x0000


	//----- nvinfo : EIATTR_MAXREG_COUNT
	.align		4
        /*002c*/ 	.byte	0x03, 0x1b
        /*002e*/ 	.short	0x00ff


	//----- nvinfo : EIATTR_MERCURY_ISA_VERSION
	.align		4
        /*0030*/ 	.byte	0x03, 0x5f
        /*0032*/ 	.short	0x0101


	//----- nvinfo : EIATTR_VRC_CTA_INIT_COUNT
	.align		4
        /*0034*/ 	.byte	0x02, 0x4a
	.zero		1
	.zero		1


	//----- nvinfo : EIATTR_EXIT_INSTR_OFFSETS
	.align		4
        /*0038*/ 	.byte	0x04, 0x1c
        /*003a*/ 	.short	(.L_13 - .L_12)


	//   ....[0]....
.L_12:
        /*003c*/ 	.word	0x00000110


	//----- nvinfo : EIATTR_CBANK_PARAM_SIZE
	.align		4
.L_13:
        /*0040*/ 	.byte	0x03, 0x19
        /*0042*/ 	.short	0x0010


	//----- nvinfo : EIATTR_PARAM_CBANK
	.align		4
        /*0044*/ 	.byte	0x04, 0x0a
        /*0046*/ 	.short	(.L_15 - .L_14)
	.align		4
.L_14:
        /*0048*/ 	.word	index@(.nv.constant0._Z12savePositionPiS_)
        /*004c*/ 	.short	0x0380
        /*004e*/ 	.short	0x0010


	//----- nvinfo : EIATTR_SW_WAR
	.align		4
.L_15:
        /*0050*/ 	.byte	0x04, 0x36
        /*0052*/ 	.short	(.L_17 - .L_16)
.L_16:
        /*0054*/ 	.word	0x00000008
.L_17:


//--------------------- .nv.callgraph             --------------------------
	.section	.nv.callgraph,"",@"SHT_CUDA_CALLGRAPH"
	.align	4
	.sectionentsize	8
	.align		4
        /*0000*/ 	.word	0x00000000
	.align		4
        /*0004*/ 	.word	0xffffffff
	.align		4
        /*0008*/ 	.word	0x00000000
	.align		4
        /*000c*/ 	.word	0xfffffffe
	.align		4
        /*0010*/ 	.word	0x00000000
	.align		4
        /*0014*/ 	.word	0xfffffffd
	.align		4
        /*0018*/ 	.word	0x00000000
	.align		4
        /*001c*/ 	.word	0xfffffffc


//--------------------- .text._Z12savePositionPiS_ --------------------------
	.section	.text._Z12savePositionPiS_,"ax",@progbits
	.align	128
        .global         _Z12savePositionPiS_
        .type           _Z12savePositionPiS_,@function
        .size           _Z12savePositionPiS_,(.L_x_1 - _Z12savePositionPiS_)
        .other          _Z12savePositionPiS_,@"STO_CUDA_ENTRY STV_DEFAULT"
_Z12savePositionPiS_:
.text._Z12savePositionPiS_:
[----:B------:R-:W-:Y:S01]  /*0000*/  LDC R1, c[0x0][0x37c] ;  /* 0x0000df00ff017b82 */ /* 0x000fe20000000800 */
[----:B------:R-:W0:Y:S01]  /*0010*/  S2R R7, SR_CTAID.X ;  /* 0x0000000000077919 */ /* 0x000e220000002500 */
[----:B------:R-:W0:Y:S06]  /*0020*/  LDCU UR6, c[0x0][0x360] ;  /* 0x00006c00ff0677ac */ /* 0x000e2c0008000800 */
[----:B------:R-:W1:Y:S01]  /*0030*/  LDC.64 R2, c[0x0][0x380] ;  /* 0x0000e000ff027b82 */ /* 0x000e620000000a00 */
[----:B------:R-:W0:Y:S01]  /*0040*/  S2R R0, SR_TID.X ;  /* 0x0000000000007919 */ /* 0x000e220000002100 */
[----:B------:R-:W2:Y:S01]  /*0050*/  LDCU UR7, c[0x0][0x364] ;  /* 0x00006c80ff0777ac */ /* 0x000ea20008000800 */
[----:B------:R-:W2:Y:S01]  /*0060*/  S2R R6, SR_CTAID.Y ;  /* 0x0000000000067919 */ /* 0x000ea20000002600 */
[----:B------:R-:W3:Y:S04]  /*0070*/  LDCU.64 UR4, c[0x0][0x358] ;  /* 0x00006b00ff0477ac */ /* 0x000ee80008000a00 */
[----:B------:R-:W4:Y:S01]  /*0080*/  LDC.64 R4, c[0x0][0x388] ;  /* 0x0000e200ff047b82 */ /* 0x000f220000000a00 */
[----:B------:R-:W2:Y:S01]  /*0090*/  S2R R9, SR_TID.Y ;  /* 0x0000000000097919 */ /* 0x000ea20000002200 */
[----:B0-----:R-:W-:-:S02]  /*00a0*/  IMAD R7, R7, UR6, R0 ;  /* 0x0000000607077c24 */ /* 0x001fc4000f8e0200 */
[----:B--2---:R-:W-:-:S05]  /*00b0*/  IMAD R0, R6, UR7, R9 ;  /* 0x0000000706007c24 */ /* 0x004fca000f8e0209 */
[----:B------:R-:W-:-:S05]  /*00c0*/  LEA R9, R0, R7, 0x4 ;  /* 0x0000000700097211 */ /* 0x000fca00078e20ff */
[----:B-1----:R-:W-:-:S04]  /*00d0*/  IMAD.WIDE R2, R9, 0x4, R2 ;  /* 0x0000000409027825 */ /* 0x002fc800078e0202 */
[----:B----4-:R-:W-:Y:S01]  /*00e0*/  IMAD.WIDE R4, R9, 0x4, R4 ;  /* 0x0000000409047825 */ /* 0x010fe200078e0204 */
[----:B---3--:R-:W-:Y:S04]  /*00f0*/  STG.E desc[UR4][R2.64], R7 ;  /* 0x0000000702007986 */ /* 0x008fe8000c101904 */
[----:B------:R-:W-:Y:S01]  /*0100*/  STG.E desc[UR4][R4.64], R0 ;  /* 0x0000000004007986 */ /* 0x000fe2000c101904 */
[----:B------:R-:W-:Y:S05]  /*0110*/  EXIT ;  /* 0x000000000000794d */ /* 0x000fea0003800000 */
.L_x_0:
[----:B------:R-:W-:-:S00]  /*0120*/  BRA `(.L_x_0) ;  /* 0xfffffffc00fc7947 */ /* 0x000fc0000383ffff */
[----:B------:R-:W-:-:S00]  /*0130*/  NOP ;  /* 0x0000000000007918 */ /* 0x000fc00000000000 */
        /* <DEDUP_REMOVED lines=12> */
.L_x_1:


//--------------------- .nv.shared.reserved.0     --------------------------
	.section	.nv.shared.reserved.0,"aw",@nobits
	.weak		__nv_reservedSMEM_offset_0_alias
	.size		__nv_reservedSMEM_offset_0_alias, 0, 64
	.other		__nv_reservedSMEM_offset_0_alias,@"STO_CUDA_RESERVED_SHARED STV_DEFAULT"
__nv_reservedSMEM_offset_0_alias:
	.zero		0
	.zero		64


//--------------------- .nv.constant0._Z12savePositionPiS_ --------------------------
	.section	.nv.constant0._Z12savePositionPiS_,"a",@progbits
	.sectionflags	@""
	.align	4
.nv.constant0._Z12savePositionPiS_:
	.zero		912


//--------------------- SYMBOLS --------------------------

	.type		.nv.reservedSmem.offset0,@object
	.size		.nv.reservedSmem.offset0,0x4
